//
// Generated by NVIDIA NVVM Compiler
//
// Compiler Build ID: CL-36424714
// Cuda compilation tools, release 13.0, V13.0.88
// Based on NVVM 20.0.0
//

.version 9.0
.target sm_100
.address_size 64

	// .globl	_Z21computeDistanceMatrixP4CityPfi

.visible .entry _Z21computeDistanceMatrixP4CityPfi(
	.param .u64 .ptr .align 1 _Z21computeDistanceMatrixP4CityPfi_param_0,
	.param .u64 .ptr .align 1 _Z21computeDistanceMatrixP4CityPfi_param_1,
	.param .u32 _Z21computeDistanceMatrixP4CityPfi_param_2
)
{
	.reg .pred 	%p<2>;
	.reg .b32 	%r<14>;
	.reg .b32 	%f<10>;
	.reg .b64 	%rd<11>;

	ld.param.u64 	%rd1, [_Z21computeDistanceMatrixP4CityPfi_param_0];
	ld.param.u64 	%rd2, [_Z21computeDistanceMatrixP4CityPfi_param_1];
	ld.param.u32 	%r4, [_Z21computeDistanceMatrixP4CityPfi_param_2];
	mov.u32 	%r5, %ctaid.x;
	mov.u32 	%r6, %ntid.x;
	mov.u32 	%r7, %tid.x;
	mad.lo.s32 	%r1, %r5, %r6, %r7;
	mov.u32 	%r8, %ctaid.y;
	mov.u32 	%r9, %ntid.y;
	mov.u32 	%r10, %tid.y;
	mad.lo.s32 	%r11, %r8, %r9, %r10;
	max.s32 	%r12, %r1, %r11;
	setp.ge.s32 	%p1, %r12, %r4;
	@%p1 bra 	$L__BB0_2;
	cvta.to.global.u64 	%rd3, %rd1;
	cvta.to.global.u64 	%rd4, %rd2;
	mul.wide.s32 	%rd5, %r1, 8;
	add.s64 	%rd6, %rd3, %rd5;
	ld.global.f32 	%f1, [%rd6];
	mul.wide.u32 	%rd7, %r11, 8;
	add.s64 	%rd8, %rd3, %rd7;
	ld.global.f32 	%f2, [%rd8];
	sub.f32 	%f3, %f1, %f2;
	ld.global.f32 	%f4, [%rd6+4];
	ld.global.f32 	%f5, [%rd8+4];
	sub.f32 	%f6, %f4, %f5;
	mul.f32 	%f7, %f6, %f6;
	fma.rn.f32 	%f8, %f3, %f3, %f7;
	sqrt.rn.f32 	%f9, %f8;
	mad.lo.s32 	%r13, %r4, %r1, %r11;
	mul.wide.s32 	%rd9, %r13, 4;
	add.s64 	%rd10, %rd4, %rd9;
	st.global.f32 	[%rd10], %f9;
$L__BB0_2:
	ret;

}


// ===== COMPILED SASS (sm_100) =====

	.target	sm_100

	.elftype	@"ET_EXEC"


//--------------------- .note.nv.tkinfo           --------------------------
	.section	.note.nv.tkinfo,"",@"SHT_NOTE"
	.sectionflags	@"SHF_NOTE_NV_TKINFO"
	.tkinfo
        /*0018*/ 	.word	0x00000002
        /*0030*/ 	.string	""
        /*0030*/ 	.string	"ptxas"
        /*0030*/ 	.string	"Cuda compilation tools, release 13.0, V13.0.88"
        /*0030*/ 	.string	"Build cuda_13.0.r13.0/compiler.36424714_0"
        /*0030*/ 	.string	"-arch sm_100 -m 64 "



//--------------------- .note.nv.cuinfo           --------------------------
	.section	.note.nv.cuinfo,"",@"SHT_NOTE"
	.sectionflags	@"SHF_NOTE_NV_CUINFO"
        /*0018*/ 	.short	0x0002
        /*001a*/ 	.short	0x0064
        /*001c*/ 	.short	0x0082
	.zero		2


//--------------------- .nv.info                  --------------------------
	.section	.nv.info,"",@"SHT_CUDA_INFO"
	.align	4


	//----- nvinfo : EIATTR_REGCOUNT
	.align		4
        /*0000*/ 	.byte	0x04, 0x2f
        /*0002*/ 	.short	(.L_1 - .L_0)
	.align		4
.L_0:
        /*0004*/ 	.word	index@(_Z21computeDistanceMatrixP4CityPfi)
        /*0008*/ 	.word	0x0000000e


	//----- nvinfo : EIATTR_FRAME_SIZE
	.align		4
.L_1:
        /*000c*/ 	.byte	0x04, 0x11
        /*000e*/ 	.short	(.L_3 - .L_2)
	.align		4
.L_2:
        /*0010*/ 	.word	index@($__internal_0_$__cuda_sm20_sqrt_rn_f32_slowpath)
        /*0014*/ 	.word	0x00000000


	//----- nvinfo : EIATTR_FRAME_SIZE
	.align		4
.L_3:
        /*0018*/ 	.byte	0x04, 0x11
        /*001a*/ 	.short	(.L_5 - .L_4)
	.align		4
.L_4:
        /*001c*/ 	.word	index@(_Z21computeDistanceMatrixP4CityPfi)
        /*0020*/ 	.word	0x00000000


	//----- nvinfo : EIATTR_MIN_STACK_SIZE
	.align		4
.L_5:
        /*0024*/ 	.byte	0x04, 0x12
        /*0026*/ 	.short	(.L_7 - .L_6)
	.align		4
.L_6:
        /*0028*/ 	.word	index@(_Z21computeDistanceMatrixP4CityPfi)
        /*002c*/ 	.word	0x00000000
.L_7:


//--------------------- .nv.compat                --------------------------
	.section	.nv.compat,"",@"SHT_CUDA_COMPAT_INFO"
	.align	4
        /*0000*/ 	.byte	0x02, 0x09, 0x00, 0x00, 0x02, 0x02, 0x01, 0x00, 0x02, 0x05, 0x05, 0x00, 0x03, 0x07, 0x01, 0x01
        /*0010*/ 	.byte	0x02, 0x03, 0x00, 0x00, 0x02, 0x06, 0x01, 0x00, 0x04, 0x0b, 0x08, 0x00, 0x01, 0x00, 0x00, 0x00
        /*0020*/ 	.byte	0x00, 0x00, 0x00, 0x00


//--------------------- .nv.info._Z21computeDistanceMatrixP4CityPfi --------------------------
	.section	.nv.info._Z21computeDistanceMatrixP4CityPfi,"",@"SHT_CUDA_INFO"
	.sectionflags	@""
	.align	4


	//----- nvinfo : EIATTR_CUDA_API_VERSION
	.align		4
        /*0000*/ 	.byte	0x04, 0x37
        /*0002*/ 	.short	(.L_9 - .L_8)
.L_8:
        /*0004*/ 	.word	0x00000082


	//----- nvinfo : EIATTR_KPARAM_INFO
	.align		4
.L_9:
        /*0008*/ 	.byte	0x04, 0x17
        /*000a*/ 	.short	(.L_11 - .L_10)
.L_10:
        /*000c*/ 	.word	0x00000000
        /*0010*/ 	.short	0x0002
        /*0012*/ 	.short	0x0010
        /*0014*/ 	.byte	0x00, 0xf0, 0x11, 0x00


	//----- nvinfo : EIATTR_KPARAM_INFO
	.align		4
.L_11:
        /*0018*/ 	.byte	0x04, 0x17
        /*001a*/ 	.short	(.L_13 - .L_12)
.L_12:
        /*001c*/ 	.word	0x00000000
        /*0020*/ 	.short	0x0001
        /*0022*/ 	.short	0x0008
        /*0024*/ 	.byte	0x00, 0xf5, 0x21, 0x00


	//----- nvinfo : EIATTR_KPARAM_INFO
	.align		4
.L_13:
        /*0028*/ 	.byte	0x04, 0x17
        /*002a*/ 	.short	(.L_15 - .L_14)
.L_14:
        /*002c*/ 	.word	0x00000000
        /*0030*/ 	.short	0x0000
        /*0032*/ 	.short	0x0000
        /*0034*/ 	.byte	0x00, 0xf5, 0x21, 0x00


	//----- nvinfo : EIATTR_SPARSE_MMA_MASK
	.align		4
.L_15:
        /*0038*/ 	.byte	0x03, 0x50
        /*003a*/ 	.short	0x0000


	//----- nvinfo : EIATTR_MAXREG_COUNT
	.align		4
        /*003c*/ 	.byte	0x03, 0x1b
        /*003e*/ 	.short	0x00ff


	//----- nvinfo : EIATTR_MERCURY_ISA_VERSION
	.align		4
        /*0040*/ 	.byte	0x03, 0x5f
        /*0042*/ 	.short	0x0101


	//----- nvinfo : EIATTR_VRC_CTA_INIT_COUNT
	.align		4
        /*0044*/ 	.byte	0x02, 0x4a
	.zero		1
	.zero		1


	//----- nvinfo : EIATTR_EXIT_INSTR_OFFSETS
	.align		4
        /*0048*/ 	.byte	0x04, 0x1c
        /*004a*/ 	.short	(.L_17 - .L_16)


	//   ....[0]....
.L_16:
        /*004c*/ 	.word	0x000000c0


	//   ....[1]....
        /*0050*/ 	.word	0x000002b0


	//----- nvinfo : EIATTR_CRS_STACK_SIZE
	.align		4
.L_17:
        /*0054*/ 	.byte	0x04, 0x1e
        /*0056*/ 	.short	(.L_19 - .L_18)
.L_18:
        /*0058*/ 	.word	0x00000000


	//----- nvinfo : EIATTR_CBANK_PARAM_SIZE
	.align		4
.L_19:
        /*005c*/ 	.byte	0x03, 0x19
        /*005e*/ 	.short	0x0014


	//----- nvinfo : EIATTR_PARAM_CBANK
	.align		4
        /*0060*/ 	.byte	0x04, 0x0a
        /*0062*/ 	.short	(.L_21 - .L_20)
	.align		4
.L_20:
        /*0064*/ 	.word	index@(.nv.constant0._Z21computeDistanceMatrixP4CityPfi)
        /*0068*/ 	.short	0x0380
        /*006a*/ 	.short	0x0014


	//----- nvinfo : EIATTR_SW_WAR
	.align		4
.L_21:
        /*006c*/ 	.byte	0x04, 0x36
        /*006e*/ 	.short	(.L_23 - .L_22)
.L_22:
        /*0070*/ 	.word	0x00000008
.L_23:


//--------------------- .nv.callgraph             --------------------------
	.section	.nv.callgraph,"",@"SHT_CUDA_CALLGRAPH"
	.align	4
	.sectionentsize	8
	.align		4
        /*0000*/ 	.word	0x00000000
	.align		4
        /*0004*/ 	.word	0xffffffff
	.align		4
        /*0008*/ 	.word	0x00000000
	.align		4
        /*000c*/ 	.word	0xfffffffe
	.align		4
        /*0010*/ 	.word	0x00000000
	.align		4
        /*0014*/ 	.word	0xfffffffd
	.align		4
        /*0018*/ 	.word	0x00000000
	.align		4
        /*001c*/ 	.word	0xfffffffc


//--------------------- .text._Z21computeDistanceMatrixP4CityPfi --------------------------
	.section	.text._Z21computeDistanceMatrixP4CityPfi,"ax",@progbits
	.align	128
        .global         _Z21computeDistanceMatrixP4CityPfi
        .type           _Z21computeDistanceMatrixP4CityPfi,@function
        .size           _Z21computeDistanceMatrixP4CityPfi,(.L_x_5 - _Z21computeDistanceMatrixP4CityPfi)
        .other          _Z21computeDistanceMatrixP4CityPfi,@"STO_CUDA_ENTRY STV_DEFAULT"
_Z21computeDistanceMatrixP4CityPfi:
.text._Z21computeDistanceMatrixP4CityPfi:
[----:B------:R-:W-:Y:S01]  /*0000*/  LDC R1, c[0x0][0x37c] ;  /* 0x0000df00ff017b82 */ /* 0x000fe20000000800 */
[----:B------:R-:W0:Y:S07]  /*0010*/  S2R R3, SR_TID.X ;  /* 0x0000000000037919 */ /* 0x000e2e0000002100 */
[----:B------:R-:W0:Y:S01]  /*0020*/  S2UR UR4, SR_CTAID.X ;  /* 0x00000000000479c3 */ /* 0x000e220000002500 */
[----:B------:R-:W1:Y:S01]  /*0030*/  LDCU UR6, c[0x0][0x390] ;  /* 0x00007200ff0677ac */ /* 0x000e620008000800 */
[----:B------:R-:W2:Y:S06]  /*0040*/  S2R R5, SR_TID.Y ;  /* 0x0000000000057919 */ /* 0x000eac0000002200 */
[----:B------:R-:W0:Y:S08]  /*0050*/  LDC R2, c[0x0][0x360] ;  /* 0x0000d800ff027b82 */ /* 0x000e300000000800 */
[----:B------:R-:W2:Y:S08]  /*0060*/  S2UR UR5, SR_CTAID.Y ;  /* 0x00000000000579c3 */ /* 0x000eb00000002600 */
[----:B------:R-:W2:Y:S01]  /*0070*/  LDC R0, c[0x0][0x364] ;  /* 0x0000d900ff007b82 */ /* 0x000ea20000000800 */
[----:B0-----:R-:W-:-:S02]  /*0080*/  IMAD R2, R2, UR4, R3 ;  /* 0x0000000402027c24 */ /* 0x001fc4000f8e0203 */
[----:B--2---:R-:W-:-:S05]  /*0090*/  IMAD R3, R0, UR5, R5 ;  /* 0x0000000500037c24 */ /* 0x004fca000f8e0205 */
[----:B------:R-:W-:-:S04]  /*00a0*/  VIMNMX R0, PT, PT, R2, R3, !PT ;  /* 0x0000000302007248 */ /* 0x000fc80007fe0100 */
[----:B-1----:R-:W-:-:S13]  /*00b0*/  ISETP.GE.AND P0, PT, R0, UR6, PT ;  /* 0x0000000600007c0c */ /* 0x002fda000bf06270 */
[----:B------:R-:W-:Y:S05]  /*00c0*/  @P0 EXIT ;  /* 0x000000000000094d */ /* 0x000fea0003800000 */
[----:B------:R-:W0:Y:S01]  /*00d0*/  LDC.64 R6, c[0x0][0x380] ;  /* 0x0000e000ff067b82 */ /* 0x000e220000000a00 */
[----:B------:R-:W1:Y:S01]  /*00e0*/  LDCU.64 UR4, c[0x0][0x358] ;  /* 0x00006b00ff0477ac */ /* 0x000e620008000a00 */
[----:B0-----:R-:W-:-:S04]  /*00f0*/  IMAD.WIDE R4, R2, 0x8, R6 ;  /* 0x0000000802047825 */ /* 0x001fc800078e0206 */
[----:B------:R-:W-:Y:S01]  /*0100*/  IMAD.WIDE.U32 R6, R3, 0x8, R6 ;  /* 0x0000000803067825 */ /* 0x000fe200078e0006 */
[----:B-1----:R-:W2:Y:S04]  /*0110*/  LDG.E R8, desc[UR4][R4.64+0x4] ;  /* 0x0000040404087981 */ /* 0x002ea8000c1e1900 */
[----:B------:R-:W2:Y:S04]  /*0120*/  LDG.E R11, desc[UR4][R6.64+0x4] ;  /* 0x00000404060b7981 */ /* 0x000ea8000c1e1900 */
[----:B------:R-:W3:Y:S04]  /*0130*/  LDG.E R0, desc[UR4][R4.64] ;  /* 0x0000000404007981 */ /* 0x000ee8000c1e1900 */
[----:B------:R-:W3:Y:S01]  /*0140*/  LDG.E R9, desc[UR4][R6.64] ;  /* 0x0000000406097981 */ /* 0x000ee2000c1e1900 */
[----:B------:R-:W-:Y:S01]  /*0150*/  BSSY.RECONVERGENT B0, `(.L_x_0) ;  /* 0x0000010000007945 */ /* 0x000fe20003800200 */
[----:B--2---:R-:W-:Y:S01]  /*0160*/  FADD R8, R8, -R11 ;  /* 0x8000000b08087221 */ /* 0x004fe20000000000 */
[----:B---3--:R-:W-:-:S03]  /*0170*/  FADD R0, R0, -R9 ;  /* 0x8000000900007221 */ /* 0x008fc60000000000 */
[----:B------:R-:W-:-:S04]  /*0180*/  FMUL R9, R8, R8 ;  /* 0x0000000808097220 */ /* 0x000fc80000400000 */
[----:B------:R-:W-:-:S04]  /*0190*/  FFMA R0, R0, R0, R9 ;  /* 0x0000000000007223 */ /* 0x000fc80000000009 */
[----:B------:R0:W1:Y:S01]  /*01a0*/  MUFU.RSQ R9, R0 ;  /* 0x0000000000097308 */ /* 0x0000620000001400 */
[----:B------:R-:W-:-:S04]  /*01b0*/  IADD3 R8, PT, PT, R0, -0xd000000, RZ ;  /* 0xf300000000087810 */ /* 0x000fc80007ffe0ff */
[----:B------:R-:W-:-:S13]  /*01c0*/  ISETP.GT.U32.AND P0, PT, R8, 0x727fffff, PT ;  /* 0x727fffff0800780c */ /* 0x000fda0003f04070 */
[----:B01----:R-:W-:Y:S05]  /*01d0*/  @!P0 BRA `(.L_x_1) ;  /* 0x00000000000c8947 */ /* 0x003fea0003800000 */
[----:B------:R-:W-:-:S07]  /*01e0*/  MOV R9, 0x200 ;  /* 0x0000020000097802 */ /* 0x000fce0000000f00 */
[----:B------:R-:W-:Y:S05]  /*01f0*/  CALL.REL.NOINC `($__internal_0_$__cuda_sm20_sqrt_rn_f32_slowpath) ;  /* 0x0000000000307944 */ /* 0x000fea0003c00000 */
[----:B------:R-:W-:Y:S05]  /*0200*/  BRA `(.L_x_2) ;  /* 0x0000000000107947 */ /* 0x000fea0003800000 */
.L_x_1:
[----:B------:R-:W-:Y:S01]  /*0210*/  FMUL.FTZ R7, R0, R9 ;  /* 0x0000000900077220 */ /* 0x000fe20000410000 */
[----:B------:R-:W-:-:S03]  /*0220*/  FMUL.FTZ R9, R9, 0.5 ;  /* 0x3f00000009097820 */ /* 0x000fc60000410000 */
[----:B------:R-:W-:-:S04]  /*0230*/  FFMA R0, -R7, R7, R0 ;  /* 0x0000000707007223 */ /* 0x000fc80000000100 */
[----:B------:R-:W-:-:S07]  /*0240*/  FFMA R7, R0, R9, R7 ;  /* 0x0000000900077223 */ /* 0x000fce0000000007 */
.L_x_2:
[----:B------:R-:W-:Y:S05]  /*0250*/  BSYNC.RECONVERGENT B0 ;  /* 0x0000000000007941 */ /* 0x000fea0003800200 */
.L_x_0:
[----:B------:R-:W0:Y:S01]  /*0260*/  LDC.64 R4, c[0x0][0x388] ;  /* 0x0000e200ff047b82 */ /* 0x000e220000000a00 */
[----:B------:R-:W1:Y:S02]  /*0270*/  LDCU UR6, c[0x0][0x390] ;  /* 0x00007200ff0677ac */ /* 0x000e640008000800 */
[----:B-1----:R-:W-:-:S04]  /*0280*/  IMAD R3, R2, UR6, R3 ;  /* 0x0000000602037c24 */ /* 0x002fc8000f8e0203 */
[----:B0-----:R-:W-:-:S05]  /*0290*/  IMAD.WIDE R2, R3, 0x4, R4 ;  /* 0x0000000403027825 */ /* 0x001fca00078e0204 */
[----:B------:R-:W-:Y:S01]  /*02a0*/  STG.E desc[UR4][R2.64], R7 ;  /* 0x0000000702007986 */ /* 0x000fe2000c101904 */
[----:B------:R-:W-:Y:S05]  /*02b0*/  EXIT ;  /* 0x000000000000794d */ /* 0x000fea0003800000 */
        .weak           $__internal_0_$__cuda_sm20_sqrt_rn_f32_slowpath
        .type           $__internal_0_$__cuda_sm20_sqrt_rn_f32_slowpath,@function
        .size           $__internal_0_$__cuda_sm20_sqrt_rn_f32_slowpath,(.L_x_5 - $__internal_0_$__cuda_sm20_sqrt_rn_f32_slowpath)
$__internal_0_$__cuda_sm20_sqrt_rn_f32_slowpath:
[----:B------:R-:W-:-:S13]  /*02c0*/  LOP3.LUT P0, RZ, R0, 0x7fffffff, RZ, 0xc0, !PT ;  /* 0x7fffffff00ff7812 */ /* 0x000fda000780c0ff */
[----:B------:R-:W-:Y:S01]  /*02d0*/  @!P0 MOV R4, R0 ;  /* 0x0000000000048202 */ /* 0x000fe20000000f00 */
[----:B------:R-:W-:Y:S06]  /*02e0*/  @!P0 BRA `(.L_x_3) ;  /* 0x0000000000408947 */ /* 0x000fec0003800000 */
[----:B------:R-:W-:-:S13]  /*02f0*/  FSETP.GEU.FTZ.AND P0, PT, R0, RZ, PT ;  /* 0x000000ff0000720b */ /* 0x000fda0003f1e000 */
[----:B------:R-:W-:Y:S01]  /*0300*/  @!P0 MOV R4, 0x7fffffff ;  /* 0x7fffffff00048802 */ /* 0x000fe20000000f00 */
[----:B------:R-:W-:Y:S06]  /*0310*/  @!P0 BRA `(.L_x_3) ;  /* 0x0000000000348947 */ /* 0x000fec0003800000 */
[----:B------:R-:W-:-:S13]  /*0320*/  FSETP.GTU.FTZ.AND P0, PT, |R0|, +INF , PT ;  /* 0x7f8000000000780b */ /* 0x000fda0003f1c200 */
[----:B------:R-:W-:Y:S01]  /*0330*/  @P0 FADD.FTZ R4, R0, 1 ;  /* 0x3f80000000040421 */ /* 0x000fe20000010000 */
[----:B------:R-:W-:Y:S06]  /*0340*/  @P0 BRA `(.L_x_3) ;  /* 0x0000000000280947 */ /* 0x000fec0003800000 */
[----:B------:R-:W-:-:S13]  /*0350*/  FSETP.NEU.FTZ.AND P0, PT, |R0|, +INF , PT ;  /* 0x7f8000000000780b */ /* 0x000fda0003f1d200 */
[----:B------:R-:W-:-:S04]  /*0360*/  @P0 FFMA R5, R0, 1.84467440737095516160e+19, RZ ;  /* 0x5f80000000050823 */ /* 0x000fc800000000ff */
[----:B------:R-:W0:Y:S02]  /*0370*/  @P0 MUFU.RSQ R4, R5 ;  /* 0x0000000500040308 */ /* 0x000e240000001400 */
[----:B0-----:R-:W-:Y:S01]  /*0380*/  @P0 FMUL.FTZ R6, R5, R4 ;  /* 0x0000000405060220 */ /* 0x001fe20000410000 */
[----:B------:R-:W-:Y:S01]  /*0390*/  @P0 FMUL.FTZ R8, R4, 0.5 ;  /* 0x3f00000004080820 */ /* 0x000fe20000410000 */
[----:B------:R-:W-:Y:S02]  /*03a0*/  @!P0 MOV R4, R0 ;  /* 0x0000000000048202 */ /* 0x000fe40000000f00 */
[----:B------:R-:W-:-:S04]  /*03b0*/  @P0 FADD.FTZ R7, -R6, -RZ ;  /* 0x800000ff06070221 */ /* 0x000fc80000010100 */
[----:B------:R-:W-:-:S04]  /*03c0*/  @P0 FFMA R7, R6, R7, R5 ;  /* 0x0000000706070223 */ /* 0x000fc80000000005 */
[----:B------:R-:W-:-:S04]  /*03d0*/  @P0 FFMA R7, R7, R8, R6 ;  /* 0x0000000807070223 */ /* 0x000fc80000000006 */
[----:B------:R-:W-:-:S07]  /*03e0*/  @P0 FMUL.FTZ R4, R7, 2.3283064365386962891e-10 ;  /* 0x2f80000007040820 */ /* 0x000fce0000410000 */
.L_x_3:
[----:B------:R-:W-:Y:S01]  /*03f0*/  HFMA2 R5, -RZ, RZ, 0, 0 ;  /* 0x00000000ff057431 */ /* 0x000fe200000001ff */
[----:B------:R-:W-:Y:S02]  /*0400*/  MOV R7, R4 ;  /* 0x0000000400077202 */ /* 0x000fe40000000f00 */
[----:B------:R-:W-:-:S04]  /*0410*/  MOV R4, R9 ;  /* 0x0000000900047202 */ /* 0x000fc80000000f00 */
[----:B------:R-:W-:Y:S05]  /*0420*/  RET.REL.NODEC R4 `(_Z21computeDistanceMatrixP4CityPfi) ;  /* 0xfffffff804f47950 */ /* 0x000fea0003c3ffff */
.L_x_4:
[----:B------:R-:W-:-:S00]  /*0430*/  BRA `(.L_x_4) ;  /* 0xfffffffc00fc7947 */ /* 0x000fc0000383ffff */
[----:B------:R-:W-:-:S00]  /*0440*/  NOP ;  /* 0x0000000000007918 */ /* 0x000fc00000000000 */
        /* <DEDUP_REMOVED lines=11> */
.L_x_5:


//--------------------- .nv.shared.reserved.0     --------------------------
	.section	.nv.shared.reserved.0,"aw",@nobits
	.weak		__nv_reservedSMEM_offset_0_alias
	.size		__nv_reservedSMEM_offset_0_alias, 0, 64
	.other		__nv_reservedSMEM_offset_0_alias,@"STO_CUDA_RESERVED_SHARED STV_DEFAULT"
__nv_reservedSMEM_offset_0_alias:
	.zero		0
	.zero		64


//--------------------- .nv.constant0._Z21computeDistanceMatrixP4CityPfi --------------------------
	.section	.nv.constant0._Z21computeDistanceMatrixP4CityPfi,"a",@progbits
	.sectionflags	@""
	.align	4
.nv.constant0._Z21computeDistanceMatrixP4CityPfi:
	.zero		916


//--------------------- SYMBOLS --------------------------

	.type		.nv.reservedSmem.offset0,@object
	.size		.nv.reservedSmem.offset0,0x4
